	.headerflags	@"EF_CUDA_TEXMODE_UNIFIED EF_CUDA_64BIT_ADDRESS EF_CUDA_ACCELERATORS EF_CUDA_SM90 EF_CUDA_VIRTUAL_SM(EF_CUDA_SM90)"
	.elftype	@"ET_EXEC"


//--------------------- .nv.info                  --------------------------
	.section	.nv.info,"",@"SHT_CUDA_INFO"
	.align	4


	//----- nvinfo : EIATTR_REGCOUNT
	.align		4
        /*0000*/ 	.byte	0x04, 0x2f
        /*0002*/ 	.short	(.L_3 - .L_2)
	.align		4
.L_2:
        /*0004*/ 	.word	index@(triton_poi_fused__native_batch_norm_legit_no_training_add_convolution_relu_3)
        /*0008*/ 	.word	0x00000020


	//----- nvinfo : EIATTR_MIN_STACK_SIZE
	.align		4
.L_3:
        /*000c*/ 	.byte	0x04, 0x12
        /*000e*/ 	.short	(.L_5 - .L_4)
	.align		4
.L_4:
        /*0010*/ 	.word	index@(triton_poi_fused__native_batch_norm_legit_no_training_add_convolution_relu_3)
        /*0014*/ 	.word	0x00000000


	//----- nvinfo : EIATTR_FRAME_SIZE
	.align		4
.L_5:
        /*0018*/ 	.byte	0x04, 0x11
        /*001a*/ 	.short	(.L_7 - .L_6)
	.align		4
.L_6:
        /*001c*/ 	.word	index@(triton_poi_fused__native_batch_norm_legit_no_training_add_convolution_relu_3)
        /*0020*/ 	.word	0x00000000


	//----- nvinfo : EIATTR_MIN_STACK_SIZE
	.align		4
.L_7:
        /*0024*/ 	.byte	0x04, 0x12
        /*0026*/ 	.short	(.L_9 - .L_8)
	.align		4
.L_8:
        /*0028*/ 	.word	index@(triton_poi_fused__native_batch_norm_legit_no_training_add_convolution_relu_3)
        /*002c*/ 	.word	0x00000000
.L_9:


//--------------------- .nv.info.triton_poi_fused__native_batch_norm_legit_no_training_add_convolution_relu_3 --------------------------
	.section	.nv.info.triton_poi_fused__native_batch_norm_legit_no_training_add_convolution_relu_3,"",@"SHT_CUDA_INFO"
	.sectionflags	@""
	.align	4


	//----- nvinfo : EIATTR_CUDA_API_VERSION
	.align		4
        /*0000*/ 	.byte	0x04, 0x37
        /*0002*/ 	.short	(.L_11 - .L_10)
.L_10:
        /*0004*/ 	.word	0x0000007c


	//----- nvinfo : EIATTR_KPARAM_INFO
	.align		4
.L_11:
        /*0008*/ 	.byte	0x04, 0x17
        /*000a*/ 	.short	(.L_13 - .L_12)
.L_12:
        /*000c*/ 	.word	0x00000000
        /*0010*/ 	.short	0x000d
        /*0012*/ 	.short	0x0068
        /*0014*/ 	.byte	0x00, 0xf0, 0x11, 0x00


	//----- nvinfo : EIATTR_KPARAM_INFO
	.align		4
.L_13:
        /*0018*/ 	.byte	0x04, 0x17
        /*001a*/ 	.short	(.L_15 - .L_14)
.L_14:
        /*001c*/ 	.word	0x00000000
        /*0020*/ 	.short	0x000c
        /*0022*/ 	.short	0x0060
        /*0024*/ 	.byte	0x00, 0xf4, 0x21, 0x00


	//----- nvinfo : EIATTR_KPARAM_INFO
	.align		4
.L_15:
        /*0028*/ 	.byte	0x04, 0x17
        /*002a*/ 	.short	(.L_17 - .L_16)
.L_16:
        /*002c*/ 	.word	0x00000000
        /*0030*/ 	.short	0x000b
        /*0032*/ 	.short	0x0058
        /*0034*/ 	.byte	0x00, 0xf4, 0x21, 0x00


	//----- nvinfo : EIATTR_KPARAM_INFO
	.align		4
.L_17:
        /*0038*/ 	.byte	0x04, 0x17
        /*003a*/ 	.short	(.L_19 - .L_18)
.L_18:
        /*003c*/ 	.word	0x00000000
        /*0040*/ 	.short	0x000a
        /*0042*/ 	.short	0x0050
        /*0044*/ 	.byte	0x00, 0xf4, 0x21, 0x00


	//----- nvinfo : EIATTR_KPARAM_INFO
	.align		4
.L_19:
        /*0048*/ 	.byte	0x04, 0x17
        /*004a*/ 	.short	(.L_21 - .L_20)
.L_20:
        /*004c*/ 	.word	0x00000000
        /*0050*/ 	.short	0x0009
        /*0052*/ 	.short	0x0048
        /*0054*/ 	.byte	0x00, 0xf4, 0x21, 0x00


	//----- nvinfo : EIATTR_KPARAM_INFO
	.align		4
.L_21:
        /*0058*/ 	.byte	0x04, 0x17
        /*005a*/ 	.short	(.L_23 - .L_22)
.L_22:
        /*005c*/ 	.word	0x00000000
        /*0060*/ 	.short	0x0008
        /*0062*/ 	.short	0x0040
        /*0064*/ 	.byte	0x00, 0xf4, 0x21, 0x00


	//----- nvinfo : EIATTR_KPARAM_INFO
	.align		4
.L_23:
        /*0068*/ 	.byte	0x04, 0x17
        /*006a*/ 	.short	(.L_25 - .L_24)
.L_24:
        /*006c*/ 	.word	0x00000000
        /*0070*/ 	.short	0x0007
        /*0072*/ 	.short	0x0038
        /*0074*/ 	.byte	0x00, 0xf4, 0x21, 0x00


	//----- nvinfo : EIATTR_KPARAM_INFO
	.align		4
.L_25:
        /*0078*/ 	.byte	0x04, 0x17
        /*007a*/ 	.short	(.L_27 - .L_26)
.L_26:
        /*007c*/ 	.word	0x00000000
        /*0080*/ 	.short	0x0006
        /*0082*/ 	.short	0x0030
        /*0084*/ 	.byte	0x00, 0xf4, 0x21, 0x00


	//----- nvinfo : EIATTR_KPARAM_INFO
	.align		4
.L_27:
        /*0088*/ 	.byte	0x04, 0x17
        /*008a*/ 	.short	(.L_29 - .L_28)
.L_28:
        /*008c*/ 	.word	0x00000000
        /*0090*/ 	.short	0x0005
        /*0092*/ 	.short	0x0028
        /*0094*/ 	.byte	0x00, 0xf4, 0x21, 0x00


	//----- nvinfo : EIATTR_KPARAM_INFO
	.align		4
.L_29:
        /*0098*/ 	.byte	0x04, 0x17
        /*009a*/ 	.short	(.L_31 - .L_30)
.L_30:
        /*009c*/ 	.word	0x00000000
        /*00a0*/ 	.short	0x0004
        /*00a2*/ 	.short	0x0020
        /*00a4*/ 	.byte	0x00, 0xf4, 0x21, 0x00


	//----- nvinfo : EIATTR_KPARAM_INFO
	.align		4
.L_31:
        /*00a8*/ 	.byte	0x04, 0x17
        /*00aa*/ 	.short	(.L_33 - .L_32)
.L_32:
        /*00ac*/ 	.word	0x00000000
        /*00b0*/ 	.short	0x0003
        /*00b2*/ 	.short	0x0018
        /*00b4*/ 	.byte	0x00, 0xf4, 0x21, 0x00


	//----- nvinfo : EIATTR_KPARAM_INFO
	.align		4
.L_33:
        /*00b8*/ 	.byte	0x04, 0x17
        /*00ba*/ 	.short	(.L_35 - .L_34)
.L_34:
        /*00bc*/ 	.word	0x00000000
        /*00c0*/ 	.short	0x0002
        /*00c2*/ 	.short	0x0010
        /*00c4*/ 	.byte	0x00, 0xf4, 0x21, 0x00


	//----- nvinfo : EIATTR_KPARAM_INFO
	.align		4
.L_35:
        /*00c8*/ 	.byte	0x04, 0x17
        /*00ca*/ 	.short	(.L_37 - .L_36)
.L_36:
        /*00cc*/ 	.word	0x00000000
        /*00d0*/ 	.short	0x0001
        /*00d2*/ 	.short	0x0008
        /*00d4*/ 	.byte	0x00, 0xf4, 0x21, 0x00


	//----- nvinfo : EIATTR_KPARAM_INFO
	.align		4
.L_37:
        /*00d8*/ 	.byte	0x04, 0x17
        /*00da*/ 	.short	(.L_39 - .L_38)
.L_38:
        /*00dc*/ 	.word	0x00000000
        /*00e0*/ 	.short	0x0000
        /*00e2*/ 	.short	0x0000
        /*00e4*/ 	.byte	0x00, 0xf4, 0x21, 0x00


	//----- nvinfo : EIATTR_SPARSE_MMA_MASK
	.align		4
.L_39:
        /*00e8*/ 	.byte	0x03, 0x50
        /*00ea*/ 	.short	0x0000


	//----- nvinfo : EIATTR_MAXREG_COUNT
	.align		4
        /*00ec*/ 	.byte	0x03, 0x1b
        /*00ee*/ 	.short	0x00ff


	//----- nvinfo : EIATTR_EXIT_INSTR_OFFSETS
	.align		4
        /*00f0*/ 	.byte	0x04, 0x1c
        /*00f2*/ 	.short	(.L_41 - .L_40)


	//   ....[0]....
.L_40:
        /*00f4*/ 	.word	0x00000620


	//----- nvinfo : EIATTR_REQNTID
	.align		4
.L_41:
        /*00f8*/ 	.byte	0x04, 0x10
        /*00fa*/ 	.short	(.L_43 - .L_42)
.L_42:
        /*00fc*/ 	.word	0x00000100
        /*0100*/ 	.word	0x00000001
        /*0104*/ 	.word	0x00000001


	//----- nvinfo : EIATTR_CBANK_PARAM_SIZE
	.align		4
.L_43:
        /*0108*/ 	.byte	0x03, 0x19
        /*010a*/ 	.short	0x006c


	//----- nvinfo : EIATTR_PARAM_CBANK
	.align		4
        /*010c*/ 	.byte	0x04, 0x0a
        /*010e*/ 	.short	(.L_45 - .L_44)
	.align		4
.L_44:
        /*0110*/ 	.word	index@(.nv.constant0.triton_poi_fused__native_batch_norm_legit_no_training_add_convolution_relu_3)
        /*0114*/ 	.short	0x0210
        /*0116*/ 	.short	0x006c


	//----- nvinfo : EIATTR_SW_WAR
	.align		4
.L_45:
        /*0118*/ 	.byte	0x04, 0x36
        /*011a*/ 	.short	(.L_47 - .L_46)
.L_46:
        /*011c*/ 	.word	0x00000008
.L_47:


//--------------------- .nv.callgraph             --------------------------
	.section	.nv.callgraph,"",@"SHT_CUDA_CALLGRAPH"
	.align	4
	.sectionentsize	8
	.align		4
        /*0000*/ 	.word	0x00000000
	.align		4
        /*0004*/ 	.word	0xffffffff
	.align		4
        /*0008*/ 	.word	0x00000000
	.align		4
        /*000c*/ 	.word	0xfffffffe
	.align		4
        /*0010*/ 	.word	0x00000000
	.align		4
        /*0014*/ 	.word	0xfffffffd
	.align		4
        /*0018*/ 	.word	0x00000000
	.align		4
        /*001c*/ 	.word	0xfffffffc


//--------------------- .nv.constant4             --------------------------
	.section	.nv.constant4,"a",@progbits
	.align	8
	.align		8
.nv.constant4:
        /*0000*/ 	.dword	_$_str
	.align		8
        /*0008*/ 	.dword	_$_str_$_2


//--------------------- .text.triton_poi_fused__native_batch_norm_legit_no_training_add_convolution_relu_3 --------------------------
	.section	.text.triton_poi_fused__native_batch_norm_legit_no_training_add_convolution_relu_3,"ax",@progbits
	.align	128
        .global         triton_poi_fused__native_batch_norm_legit_no_training_add_convolution_relu_3
        .type           triton_poi_fused__native_batch_norm_legit_no_training_add_convolution_relu_3,@function
        .size           triton_poi_fused__native_batch_norm_legit_no_training_add_convolution_relu_3,(.L_x_1 - triton_poi_fused__native_batch_norm_legit_no_training_add_convolution_relu_3)
        .other          triton_poi_fused__native_batch_norm_legit_no_training_add_convolution_relu_3,@"STO_CUDA_ENTRY STV_DEFAULT"
triton_poi_fused__native_batch_norm_legit_no_training_add_convolution_relu_3:
.text.triton_poi_fused__native_batch_norm_legit_no_training_add_convolution_relu_3:
[----:B------:R-:W-:Y:S01]  /*0000*/  LDC R1, c[0x0][0x28] ;  /* 0x00000a00ff017b82 */ /* 0x000fe20000000800 */
[----:B------:R-:W1:Y:S07]  /*0010*/  S2R R0, SR_TID.X ;  /* 0x0000000000007919 */ /* 0x000e6e0000002100 */
[----:B------:R-:W2:Y:S01]  /*0020*/  LDC.64 R2, c[0x0][0x240] ;  /* 0x00009000ff027b82 */ /* 0x000ea20000000a00 */
[----:B------:R-:W-:Y:S01]  /*0030*/  ULDC.64 UR4, c[0x0][0x208] ;  /* 0x0000820000047ab9 */ /* 0x000fe20000000a00 */
[----:B------:R-:W3:Y:S06]  /*0040*/  S2R R5, SR_CTAID.X ;  /* 0x0000000000057919 */ /* 0x000eec0000002500 */
[----:B------:R-:W4:Y:S08]  /*0050*/  LDC.64 R6, c[0x0][0x260] ;  /* 0x00009800ff067b82 */ /* 0x000f300000000a00 */
[----:B------:R-:W5:Y:S08]  /*0060*/  LDC.64 R16, c[0x0][0x228] ;  /* 0x00008a00ff107b82 */ /* 0x000f700000000a00 */
[----:B------:R-:W5:Y:S01]  /*0070*/  LDC.64 R20, c[0x0][0x238] ;  /* 0x00008e00ff147b82 */ /* 0x000f620000000a00 */
[----:B-1----:R-:W-:-:S07]  /*0080*/  SHF.L.U32 R0, R0, 0x1, RZ ;  /* 0x0000000100007819 */ /* 0x002fce00000006ff */
[----:B------:R-:W1:Y:S01]  /*0090*/  LDC.64 R14, c[0x0][0x210] ;  /* 0x00008400ff0e7b82 */ /* 0x000e620000000a00 */
[----:B---3--:R-:W-:Y:S02]  /*00a0*/  SHF.R.S32.HI R4, RZ, 0x16, R5 ;  /* 0x00000016ff047819 */ /* 0x008fe40000011405 */
[----:B------:R-:W-:Y:S02]  /*00b0*/  LOP3.LUT R0, R0, 0x1fe, RZ, 0xc0, !PT ;  /* 0x000001fe00007812 */ /* 0x000fe400078ec0ff */
[----:B------:R-:W-:-:S03]  /*00c0*/  SGXT R4, R4, 0x1 ;  /* 0x000000010404781a */ /* 0x000fc60000000200 */
[----:B------:R-:W3:Y:S01]  /*00d0*/  LDC.64 R28, c[0x0][0x230] ;  /* 0x00008c00ff1c7b82 */ /* 0x000ee20000000a00 */
[----:B------:R-:W-:-:S04]  /*00e0*/  LEA R5, R5, R0, 0x9 ;  /* 0x0000000005057211 */ /* 0x000fc800078e48ff */
[----:B------:R-:W-:-:S03]  /*00f0*/  LEA.HI R4, R4, R5, RZ, 0xa ;  /* 0x0000000504047211 */ /* 0x000fc600078f50ff */
[----:B------:R-:W3:Y:S01]  /*0100*/  LDC.64 R18, c[0x0][0x218] ;  /* 0x00008600ff127b82 */ /* 0x000ee20000000a00 */
[----:B------:R-:W-:-:S04]  /*0110*/  SHF.R.S32.HI R4, RZ, 0xa, R4 ;  /* 0x0000000aff047819 */ /* 0x000fc80000011404 */
[----:B------:R-:W-:-:S03]  /*0120*/  LEA.HI R0, R4, R4, RZ, 0x5 ;  /* 0x0000000404007211 */ /* 0x000fc600078f28ff */
[----:B------:R-:W3:Y:S01]  /*0130*/  LDC.64 R26, c[0x0][0x258] ;  /* 0x00009600ff1a7b82 */ /* 0x000ee20000000a00 */
[----:B------:R-:W-:-:S04]  /*0140*/  LOP3.LUT R25, R0, 0xffffffe0, RZ, 0xc0, !PT ;  /* 0xffffffe000197812 */ /* 0x000fc800078ec0ff */
[----:B------:R-:W-:-:S03]  /*0150*/  IADD3 R25, R4, -R25, RZ ;  /* 0x8000001904197210 */ /* 0x000fc60007ffe0ff */
[----:B------:R-:W3:Y:S02]  /*0160*/  LDC.64 R22, c[0x0][0x248] ;  /* 0x00009200ff167b82 */ /* 0x000ee40000000a00 */
[----:B--2---:R-:W-:-:S04]  /*0170*/  IMAD.WIDE R2, R25, 0x4, R2 ;  /* 0x0000000419027825 */ /* 0x004fc800078e0202 */
[C---:B----4-:R-:W-:Y:S02]  /*0180*/  IMAD.WIDE R6, R25.reuse, 0x4, R6 ;  /* 0x0000000419067825 */ /* 0x050fe400078e0206 */
[----:B------:R-:W2:Y:S01]  /*0190*/  LDG.E.EL R2, desc[UR4][R2.64] ;  /* 0x0000000402027981 */ /* 0x000ea2000c2e1900 */
[----:B------:R-:W4:Y:S03]  /*01a0*/  LDC.64 R10, c[0x0][0x268] ;  /* 0x00009a00ff0a7b82 */ /* 0x000f260000000a00 */
[----:B------:R-:W2:Y:S01]  /*01b0*/  LDG.E.EL R6, desc[UR4][R6.64] ;  /* 0x0000000406067981 */ /* 0x000ea2000c2e1900 */
[----:B-----5:R-:W-:-:S04]  /*01c0*/  IMAD.WIDE R16, R25, 0x4, R16 ;  /* 0x0000000419107825 */ /* 0x020fc800078e0210 */
[----:B------:R-:W5:Y:S08]  /*01d0*/  LDC.64 R12, c[0x0][0x270] ;  /* 0x00009c00ff0c7b82 */ /* 0x000f700000000a00 */
[----:B------:R-:W5:Y:S01]  /*01e0*/  LDC.64 R8, c[0x0][0x250] ;  /* 0x00009400ff087b82 */ /* 0x000f620000000a00 */
[----:B0-----:R-:W-:Y:S01]  /*01f0*/  IMAD.WIDE R20, R25, 0x4, R20 ;  /* 0x0000000419147825 */ /* 0x001fe200078e0214 */
[----:B------:R-:W2:Y:S03]  /*0200*/  LDG.E.EL R4, desc[UR4][R16.64] ;  /* 0x0000000410047981 */ /* 0x000ea6000c2e1900 */
[----:B-1----:R-:W-:Y:S01]  /*0210*/  IMAD.WIDE R14, R5, 0x4, R14 ;  /* 0x00000004050e7825 */ /* 0x002fe200078e020e */
[----:B------:R-:W2:Y:S03]  /*0220*/  LDG.E.EL R7, desc[UR4][R20.64] ;  /* 0x0000000414077981 */ /* 0x000ea6000c2e1900 */
[----:B---3--:R-:W-:Y:S01]  /*0230*/  IMAD.WIDE R28, R25, 0x4, R28 ;  /* 0x00000004191c7825 */ /* 0x008fe200078e021c */
[----:B------:R-:W3:Y:S03]  /*0240*/  LDG.E.64 R16, desc[UR4][R14.64] ;  /* 0x000000040e107981 */ /* 0x000ee6000c1e1b00 */
[----:B------:R-:W-:Y:S01]  /*0250*/  IMAD.WIDE R18, R5, 0x4, R18 ;  /* 0x0000000405127825 */ /* 0x000fe200078e0212 */
[----:B------:R-:W3:Y:S03]  /*0260*/  LDG.E.EL R3, desc[UR4][R28.64] ;  /* 0x000000041c037981 */ /* 0x000ee6000c2e1900 */
[C---:B------:R-:W-:Y:S01]  /*0270*/  IMAD.WIDE R26, R25.reuse, 0x4, R26 ;  /* 0x00000004191a7825 */ /* 0x040fe200078e021a */
[----:B------:R-:W3:Y:S03]  /*0280*/  LDG.E.64 R20, desc[UR4][R18.64] ;  /* 0x0000000412147981 */ /* 0x000ee6000c1e1b00 */
[C---:B------:R-:W-:Y:S01]  /*0290*/  IMAD.WIDE R22, R25.reuse, 0x4, R22 ;  /* 0x0000000419167825 */ /* 0x040fe200078e0216 */
[----:B------:R-:W3:Y:S03]  /*02a0*/  LDG.E.EL R0, desc[UR4][R26.64] ;  /* 0x000000041a007981 */ /* 0x000ee6000c2e1900 */
[----:B----4-:R-:W-:-:S02]  /*02b0*/  IMAD.WIDE R10, R25, 0x4, R10 ;  /* 0x00000004190a7825 */ /* 0x010fc400078e020a */
[----:B------:R0:W4:Y:S02]  /*02c0*/  LDG.E.EL R22, desc[UR4][R22.64] ;  /* 0x0000000416167981 */ /* 0x000124000c2e1900 */
[C---:B-----5:R-:W-:Y:S02]  /*02d0*/  IMAD.WIDE R12, R25.reuse, 0x4, R12 ;  /* 0x00000004190c7825 */ /* 0x060fe400078e020c */
[----:B------:R-:W5:Y:S02]  /*02e0*/  LDG.E.EL R10, desc[UR4][R10.64] ;  /* 0x000000040a0a7981 */ /* 0x000f64000c2e1900 */
[----:B------:R-:W-:Y:S02]  /*02f0*/  IMAD.WIDE R8, R25, 0x4, R8 ;  /* 0x0000000419087825 */ /* 0x000fe400078e0208 */
[----:B------:R-:W5:Y:S04]  /*0300*/  LDG.E.EL R13, desc[UR4][R12.64] ;  /* 0x000000040c0d7981 */ /* 0x000f68000c2e1900 */
[----:B------:R1:W4:Y:S01]  /*0310*/  LDG.E.EL R25, desc[UR4][R8.64] ;  /* 0x0000000408197981 */ /* 0x000322000c2e1900 */
[----:B0-----:R-:W-:Y:S01]  /*0320*/  HFMA2.MMA R23, -RZ, RZ, 1.625, 0 ;  /* 0x3e800000ff177435 */ /* 0x001fe200000001ff */
[----:B-1----:R-:W0:Y:S02]  /*0330*/  LDC.64 R8, c[0x0][0x220] ;  /* 0x00008800ff087b82 */ /* 0x002e240000000a00 */
[----:B0-----:R-:W-:-:S04]  /*0340*/  IMAD.WIDE R8, R5, 0x4, R8 ;  /* 0x0000000405087825 */ /* 0x001fc800078e0208 */
[----:B--2---:R-:W-:Y:S01]  /*0350*/  FADD R2, R2, 9.9999997473787516356e-06 ;  /* 0x3727c5ac02027421 */ /* 0x004fe20000000000 */
[----:B------:R-:W-:-:S03]  /*0360*/  FADD R6, R6, 9.9999997473787516356e-06 ;  /* 0x3727c5ac06067421 */ /* 0x000fc60000000000 */
[----:B------:R-:W0:Y:S08]  /*0370*/  MUFU.SQRT R24, R2 ;  /* 0x0000000200187308 */ /* 0x000e300000002000 */
[----:B------:R-:W1:Y:S01]  /*0380*/  MUFU.SQRT R26, R6 ;  /* 0x00000006001a7308 */ /* 0x000e620000002000 */
[C---:B0-----:R-:W-:Y:S02]  /*0390*/  FSETP.GT.AND P0, PT, R24.reuse, 8.50705917302346158658e+37, PT ;  /* 0x7e8000001800780b */ /* 0x041fe40003f04000 */
[----:B------:R-:W-:-:S02]  /*03a0*/  FSETP.GEU.AND P2, PT, R24, 1.175494350822287508e-38, PT ;  /* 0x008000001800780b */ /* 0x000fc40003f4e000 */
[C---:B-1----:R-:W-:Y:S02]  /*03b0*/  FSETP.GT.AND P1, PT, R26.reuse, 8.50705917302346158658e+37, PT ;  /* 0x7e8000001a00780b */ /* 0x042fe40003f24000 */
[----:B------:R-:W-:-:S07]  /*03c0*/  FSETP.GEU.AND P3, PT, R26, 1.175494350822287508e-38, PT ;  /* 0x008000001a00780b */ /* 0x000fce0003f6e000 */
[----:B------:R-:W-:-:S04]  /*03d0*/  @P0 FMUL R24, R24, 0.25 ;  /* 0x3e80000018180820 */ /* 0x000fc80000400000 */
[----:B------:R-:W-:Y:S01]  /*03e0*/  @!P2 FMUL R24, R24, 16777216 ;  /* 0x4b8000001818a820 */ /* 0x000fe20000400000 */
[----:B------:R-:W-:-:S04]  /*03f0*/  @P1 FMUL R26, R26, 0.25 ;  /* 0x3e8000001a1a1820 */ /* 0x000fc80000400000 */
[----:B------:R-:W-:Y:S01]  /*0400*/  @!P3 FMUL R26, R26, 16777216 ;  /* 0x4b8000001a1ab820 */ /* 0x000fe20000400000 */
[----:B------:R-:W0:Y:S01]  /*0410*/  MUFU.RCP R24, R24 ;  /* 0x0000001800187308 */ /* 0x000e220000001000 */
[----:B------:R-:W-:-:S07]  /*0420*/  FSEL R11, R23, 1, P0 ;  /* 0x3f800000170b7808 */ /* 0x000fce0000000000 */
[----:B------:R-:W1:Y:S01]  /*0430*/  MUFU.RCP R26, R26 ;  /* 0x0000001a001a7308 */ /* 0x000e620000001000 */
[----:B------:R-:W-:Y:S01]  /*0440*/  FSEL R23, R23, 1, P1 ;  /* 0x3f80000017177808 */ /* 0x000fe20000800000 */
[----:B------:R-:W-:Y:S01]  /*0450*/  @!P2 FMUL R11, R11, 16777216 ;  /* 0x4b8000000b0ba820 */ /* 0x000fe20000400000 */
[--C-:B---3--:R-:W-:Y:S01]  /*0460*/  FADD R17, R17, R4.reuse ;  /* 0x0000000411117221 */ /* 0x108fe20000000000 */
[--C-:B------:R-:W-:Y:S02]  /*0470*/  FADD R21, R21, R3.reuse ;  /* 0x0000000315157221 */ /* 0x100fe40000000000 */
[----:B------:R-:W-:Y:S01]  /*0480*/  @!P3 FMUL R23, R23, 16777216 ;  /* 0x4b8000001717b820 */ /* 0x000fe20000400000 */
[----:B------:R-:W-:Y:S01]  /*0490*/  FADD R16, R16, R4 ;  /* 0x0000000410107221 */ /* 0x000fe20000000000 */
[----:B------:R-:W-:Y:S01]  /*04a0*/  FADD R20, R20, R3 ;  /* 0x0000000314147221 */ /* 0x000fe20000000000 */
[----:B0-----:R-:W-:Y:S01]  /*04b0*/  FMUL R2, R24, R11 ;  /* 0x0000000b18027220 */ /* 0x001fe20000400000 */
[C---:B------:R-:W-:Y:S01]  /*04c0*/  FADD R3, -R7.reuse, R17 ;  /* 0x0000001107037221 */ /* 0x040fe20000000100 */
[C---:B------:R-:W-:Y:S01]  /*04d0*/  FADD R4, -R0.reuse, R21 ;  /* 0x0000001500047221 */ /* 0x040fe20000000100 */
[----:B------:R-:W-:Y:S01]  /*04e0*/  FADD R7, -R7, R16 ;  /* 0x0000001007077221 */ /* 0x000fe20000000100 */
[----:B------:R-:W-:Y:S01]  /*04f0*/  FADD R0, -R0, R20 ;  /* 0x0000001400007221 */ /* 0x000fe20000000100 */
[----:B-1----:R-:W-:Y:S01]  /*0500*/  FMUL R23, R26, R23 ;  /* 0x000000171a177220 */ /* 0x002fe20000400000 */
[C---:B------:R-:W-:Y:S01]  /*0510*/  FMUL R3, R2.reuse, R3 ;  /* 0x0000000302037220 */ /* 0x040fe20000400000 */
[----:B------:R-:W-:-:S02]  /*0520*/  FMUL R2, R2, R7 ;  /* 0x0000000702027220 */ /* 0x000fc40000400000 */
[C---:B------:R-:W-:Y:S01]  /*0530*/  FMUL R4, R23.reuse, R4 ;  /* 0x0000000417047220 */ /* 0x040fe20000400000 */
[----:B------:R-:W-:Y:S01]  /*0540*/  FMUL R0, R23, R0 ;  /* 0x0000000017007220 */ /* 0x000fe20000400000 */
[----:B----4-:R-:W-:Y:S02]  /*0550*/  FFMA R3, R22, R3, R25 ;  /* 0x0000000316037223 */ /* 0x010fe40000000019 */
[----:B-----5:R-:W-:Y:S01]  /*0560*/  FFMA R4, R10, R4, R13 ;  /* 0x000000040a047223 */ /* 0x020fe2000000000d */
[----:B------:R-:W-:Y:S01]  /*0570*/  FFMA R25, R22, R2, R25 ;  /* 0x0000000216197223 */ /* 0x000fe20000000019 */
[----:B------:R-:W-:-:S03]  /*0580*/  FFMA R0, R10, R0, R13 ;  /* 0x000000000a007223 */ /* 0x000fc6000000000d */
[----:B------:R-:W-:Y:S01]  /*0590*/  FSETP.GEU.AND P1, PT, R3, -R4, PT ;  /* 0x800000040300720b */ /* 0x000fe20003f2e000 */
[----:B------:R-:W-:Y:S01]  /*05a0*/  FADD R3, R4, R3 ;  /* 0x0000000304037221 */ /* 0x000fe20000000000 */
[----:B------:R-:W-:Y:S01]  /*05b0*/  FADD R2, R0, R25 ;  /* 0x0000001900027221 */ /* 0x000fe20000000000 */
[----:B------:R-:W-:-:S03]  /*05c0*/  FSETP.GEU.AND P0, PT, R25, -R0, PT ;  /* 0x800000001900720b */ /* 0x000fc60003f0e000 */
[----:B------:R-:W-:Y:S02]  /*05d0*/  FSEL R3, R3, RZ, P1 ;  /* 0x000000ff03037208 */ /* 0x000fe40000800000 */
[----:B------:R-:W-:Y:S01]  /*05e0*/  FSEL R2, R2, RZ, P0 ;  /* 0x000000ff02027208 */ /* 0x000fe20000000000 */
[----:B------:R-:W-:Y:S04]  /*05f0*/  STG.E.64 desc[UR4][R14.64], R16 ;  /* 0x000000100e007986 */ /* 0x000fe8000c101b04 */
[----:B------:R-:W-:Y:S04]  /*0600*/  STG.E.64 desc[UR4][R18.64], R20 ;  /* 0x0000001412007986 */ /* 0x000fe8000c101b04 */
[----:B------:R-:W-:Y:S01]  /*0610*/  STG.E.64 desc[UR4][R8.64], R2 ;  /* 0x0000000208007986 */ /* 0x000fe2000c101b04 */
[----:B------:R-:W-:Y:S05]  /*0620*/  EXIT ;  /* 0x000000000000794d */ /* 0x000fea0003800000 */
.L_x_0:
[----:B------:R-:W-:-:S00]  /*0630*/  BRA `(.L_x_0) ;  /* 0xfffffffc00fc7947 */ /* 0x000fc0000383ffff */
[----:B------:R-:W-:-:S00]  /*0640*/  NOP ;  /* 0x0000000000007918 */ /* 0x000fc00000000000 */
        /* <DEDUP_REMOVED lines=11> */
.L_x_1:


//--------------------- .nv.global.init           --------------------------
	.section	.nv.global.init,"aw",@progbits
.nv.global.init:
	.type		_$_str,@object
	.size		_$_str,(_$_str_$_2 - _$_str)
_$_str:
        /*0000*/ 	.byte	0x5f, 0x5f, 0x43, 0x55, 0x44, 0x41, 0x5f, 0x46, 0x54, 0x5a, 0x00
	.type		_$_str_$_2,@object
	.size		_$_str_$_2,(.L_1 - _$_str_$_2)
_$_str_$_2:
        /*000b*/ 	.byte	0x5f, 0x5f, 0x43, 0x55, 0x44, 0x41, 0x5f, 0x50, 0x52, 0x45, 0x43, 0x5f, 0x53, 0x51, 0x52, 0x54
        /*001b*/ 	.byte	0x00
.L_1:


//--------------------- .nv.constant0.triton_poi_fused__native_batch_norm_legit_no_training_add_convolution_relu_3 --------------------------
	.section	.nv.constant0.triton_poi_fused__native_batch_norm_legit_no_training_add_convolution_relu_3,"a",@progbits
	.sectionflags	@""
	.align	4
.nv.constant0.triton_poi_fused__native_batch_norm_legit_no_training_add_convolution_relu_3:
	.zero		636
